	.headerflags	@"EF_CUDA_TEXMODE_UNIFIED EF_CUDA_64BIT_ADDRESS EF_CUDA_ACCELERATORS EF_CUDA_SM90 EF_CUDA_VIRTUAL_SM(EF_CUDA_SM90)"
	.elftype	@"ET_EXEC"


//--------------------- .nv.info                  --------------------------
	.section	.nv.info,"",@"SHT_CUDA_INFO"
	.align	4


	//----- nvinfo : EIATTR_REGCOUNT
	.align		4
        /*0000*/ 	.byte	0x04, 0x2f
        /*0002*/ 	.short	(.L_3 - .L_2)
	.align		4
.L_2:
        /*0004*/ 	.word	index@(triton_poi_fused__native_batch_norm_legit_no_training__unsafe_index_add_mul_relu_sub_threshold_backward_47)
        /*0008*/ 	.word	0x0000002b


	//----- nvinfo : EIATTR_MIN_STACK_SIZE
	.align		4
.L_3:
        /*000c*/ 	.byte	0x04, 0x12
        /*000e*/ 	.short	(.L_5 - .L_4)
	.align		4
.L_4:
        /*0010*/ 	.word	index@(triton_poi_fused__native_batch_norm_legit_no_training__unsafe_index_add_mul_relu_sub_threshold_backward_47)
        /*0014*/ 	.word	0x00000000


	//----- nvinfo : EIATTR_FRAME_SIZE
	.align		4
.L_5:
        /*0018*/ 	.byte	0x04, 0x11
        /*001a*/ 	.short	(.L_7 - .L_6)
	.align		4
.L_6:
        /*001c*/ 	.word	index@(triton_poi_fused__native_batch_norm_legit_no_training__unsafe_index_add_mul_relu_sub_threshold_backward_47)
        /*0020*/ 	.word	0x00000000


	//----- nvinfo : EIATTR_MIN_STACK_SIZE
	.align		4
.L_7:
        /*0024*/ 	.byte	0x04, 0x12
        /*0026*/ 	.short	(.L_9 - .L_8)
	.align		4
.L_8:
        /*0028*/ 	.word	index@(triton_poi_fused__native_batch_norm_legit_no_training__unsafe_index_add_mul_relu_sub_threshold_backward_47)
        /*002c*/ 	.word	0x00000000
.L_9:


//--------------------- .nv.info.triton_poi_fused__native_batch_norm_legit_no_training__unsafe_index_add_mul_relu_sub_threshold_backward_47 --------------------------
	.section	.nv.info.triton_poi_fused__native_batch_norm_legit_no_training__unsafe_index_add_mul_relu_sub_threshold_backward_47,"",@"SHT_CUDA_INFO"
	.sectionflags	@""
	.align	4


	//----- nvinfo : EIATTR_CUDA_API_VERSION
	.align		4
        /*0000*/ 	.byte	0x04, 0x37
        /*0002*/ 	.short	(.L_11 - .L_10)
.L_10:
        /*0004*/ 	.word	0x0000007c


	//----- nvinfo : EIATTR_KPARAM_INFO
	.align		4
.L_11:
        /*0008*/ 	.byte	0x04, 0x17
        /*000a*/ 	.short	(.L_13 - .L_12)
.L_12:
        /*000c*/ 	.word	0x00000000
        /*0010*/ 	.short	0x001e
        /*0012*/ 	.short	0x00f0
        /*0014*/ 	.byte	0x00, 0xf0, 0x11, 0x00


	//----- nvinfo : EIATTR_KPARAM_INFO
	.align		4
.L_13:
        /*0018*/ 	.byte	0x04, 0x17
        /*001a*/ 	.short	(.L_15 - .L_14)
.L_14:
        /*001c*/ 	.word	0x00000000
        /*0020*/ 	.short	0x001d
        /*0022*/ 	.short	0x00e8
        /*0024*/ 	.byte	0x00, 0xf4, 0x21, 0x00


	//----- nvinfo : EIATTR_KPARAM_INFO
	.align		4
.L_15:
        /*0028*/ 	.byte	0x04, 0x17
        /*002a*/ 	.short	(.L_17 - .L_16)
.L_16:
        /*002c*/ 	.word	0x00000000
        /*0030*/ 	.short	0x001c
        /*0032*/ 	.short	0x00e0
        /*0034*/ 	.byte	0x00, 0xf4, 0x21, 0x00


	//----- nvinfo : EIATTR_KPARAM_INFO
	.align		4
.L_17:
        /*0038*/ 	.byte	0x04, 0x17
        /*003a*/ 	.short	(.L_19 - .L_18)
.L_18:
        /*003c*/ 	.word	0x00000000
        /*0040*/ 	.short	0x001b
        /*0042*/ 	.short	0x00d8
        /*0044*/ 	.byte	0x00, 0xf4, 0x21, 0x00


	//----- nvinfo : EIATTR_KPARAM_INFO
	.align		4
.L_19:
        /*0048*/ 	.byte	0x04, 0x17
        /*004a*/ 	.short	(.L_21 - .L_20)
.L_20:
        /*004c*/ 	.word	0x00000000
        /*0050*/ 	.short	0x001a
        /*0052*/ 	.short	0x00d0
        /*0054*/ 	.byte	0x00, 0xf4, 0x21, 0x00


	//----- nvinfo : EIATTR_KPARAM_INFO
	.align		4
.L_21:
        /*0058*/ 	.byte	0x04, 0x17
        /*005a*/ 	.short	(.L_23 - .L_22)
.L_22:
        /*005c*/ 	.word	0x00000000
        /*0060*/ 	.short	0x0019
        /*0062*/ 	.short	0x00c8
        /*0064*/ 	.byte	0x00, 0xf4, 0x21, 0x00


	//----- nvinfo : EIATTR_KPARAM_INFO
	.align		4
.L_23:
        /*0068*/ 	.byte	0x04, 0x17
        /*006a*/ 	.short	(.L_25 - .L_24)
.L_24:
        /*006c*/ 	.word	0x00000000
        /*0070*/ 	.short	0x0018
        /*0072*/ 	.short	0x00c0
        /*0074*/ 	.byte	0x00, 0xf4, 0x21, 0x00


	//----- nvinfo : EIATTR_KPARAM_INFO
	.align		4
.L_25:
        /*0078*/ 	.byte	0x04, 0x17
        /*007a*/ 	.short	(.L_27 - .L_26)
.L_26:
        /*007c*/ 	.word	0x00000000
        /*0080*/ 	.short	0x0017
        /*0082*/ 	.short	0x00b8
        /*0084*/ 	.byte	0x00, 0xf4, 0x21, 0x00


	//----- nvinfo : EIATTR_KPARAM_INFO
	.align		4
.L_27:
        /*0088*/ 	.byte	0x04, 0x17
        /*008a*/ 	.short	(.L_29 - .L_28)
.L_28:
        /*008c*/ 	.word	0x00000000
        /*0090*/ 	.short	0x0016
        /*0092*/ 	.short	0x00b0
        /*0094*/ 	.byte	0x00, 0xf4, 0x21, 0x00


	//----- nvinfo : EIATTR_KPARAM_INFO
	.align		4
.L_29:
        /*0098*/ 	.byte	0x04, 0x17
        /*009a*/ 	.short	(.L_31 - .L_30)
.L_30:
        /*009c*/ 	.word	0x00000000
        /*00a0*/ 	.short	0x0015
        /*00a2*/ 	.short	0x00a8
        /*00a4*/ 	.byte	0x00, 0xf4, 0x21, 0x00


	//----- nvinfo : EIATTR_KPARAM_INFO
	.align		4
.L_31:
        /*00a8*/ 	.byte	0x04, 0x17
        /*00aa*/ 	.short	(.L_33 - .L_32)
.L_32:
        /*00ac*/ 	.word	0x00000000
        /*00b0*/ 	.short	0x0014
        /*00b2*/ 	.short	0x00a0
        /*00b4*/ 	.byte	0x00, 0xf4, 0x21, 0x00


	//----- nvinfo : EIATTR_KPARAM_INFO
	.align		4
.L_33:
        /*00b8*/ 	.byte	0x04, 0x17
        /*00ba*/ 	.short	(.L_35 - .L_34)
.L_34:
        /*00bc*/ 	.word	0x00000000
        /*00c0*/ 	.short	0x0013
        /*00c2*/ 	.short	0x0098
        /*00c4*/ 	.byte	0x00, 0xf4, 0x21, 0x00


	//----- nvinfo : EIATTR_KPARAM_INFO
	.align		4
.L_35:
        /*00c8*/ 	.byte	0x04, 0x17
        /*00ca*/ 	.short	(.L_37 - .L_36)
.L_36:
        /*00cc*/ 	.word	0x00000000
        /*00d0*/ 	.short	0x0012
        /*00d2*/ 	.short	0x0090
        /*00d4*/ 	.byte	0x00, 0xf4, 0x21, 0x00


	//----- nvinfo : EIATTR_KPARAM_INFO
	.align		4
.L_37:
        /*00d8*/ 	.byte	0x04, 0x17
        /*00da*/ 	.short	(.L_39 - .L_38)
.L_38:
        /*00dc*/ 	.word	0x00000000
        /*00e0*/ 	.short	0x0011
        /*00e2*/ 	.short	0x0088
        /*00e4*/ 	.byte	0x00, 0xf4, 0x21, 0x00


	//----- nvinfo : EIATTR_KPARAM_INFO
	.align		4
.L_39:
        /*00e8*/ 	.byte	0x04, 0x17
        /*00ea*/ 	.short	(.L_41 - .L_40)
.L_40:
        /*00ec*/ 	.word	0x00000000
        /*00f0*/ 	.short	0x0010
        /*00f2*/ 	.short	0x0080
        /*00f4*/ 	.byte	0x00, 0xf4, 0x21, 0x00


	//----- nvinfo : EIATTR_KPARAM_INFO
	.align		4
.L_41:
        /*00f8*/ 	.byte	0x04, 0x17
        /*00fa*/ 	.short	(.L_43 - .L_42)
.L_42:
        /*00fc*/ 	.word	0x00000000
        /*0100*/ 	.short	0x000f
        /*0102*/ 	.short	0x0078
        /*0104*/ 	.byte	0x00, 0xf4, 0x21, 0x00


	//----- nvinfo : EIATTR_KPARAM_INFO
	.align		4
.L_43:
        /*0108*/ 	.byte	0x04, 0x17
        /*010a*/ 	.short	(.L_45 - .L_44)
.L_44:
        /*010c*/ 	.word	0x00000000
        /*0110*/ 	.short	0x000e
        /*0112*/ 	.short	0x0070
        /*0114*/ 	.byte	0x00, 0xf4, 0x21, 0x00


	//----- nvinfo : EIATTR_KPARAM_INFO
	.align		4
.L_45:
        /*0118*/ 	.byte	0x04, 0x17
        /*011a*/ 	.short	(.L_47 - .L_46)
.L_46:
        /*011c*/ 	.word	0x00000000
        /*0120*/ 	.short	0x000d
        /*0122*/ 	.short	0x0068
        /*0124*/ 	.byte	0x00, 0xf4, 0x21, 0x00


	//----- nvinfo : EIATTR_KPARAM_INFO
	.align		4
.L_47:
        /*0128*/ 	.byte	0x04, 0x17
        /*012a*/ 	.short	(.L_49 - .L_48)
.L_48:
        /*012c*/ 	.word	0x00000000
        /*0130*/ 	.short	0x000c
        /*0132*/ 	.short	0x0060
        /*0134*/ 	.byte	0x00, 0xf4, 0x21, 0x00


	//----- nvinfo : EIATTR_KPARAM_INFO
	.align		4
.L_49:
        /*0138*/ 	.byte	0x04, 0x17
        /*013a*/ 	.short	(.L_51 - .L_50)
.L_50:
        /*013c*/ 	.word	0x00000000
        /*0140*/ 	.short	0x000b
        /*0142*/ 	.short	0x0058
        /*0144*/ 	.byte	0x00, 0xf4, 0x21, 0x00


	//----- nvinfo : EIATTR_KPARAM_INFO
	.align		4
.L_51:
        /*0148*/ 	.byte	0x04, 0x17
        /*014a*/ 	.short	(.L_53 - .L_52)
.L_52:
        /*014c*/ 	.word	0x00000000
        /*0150*/ 	.short	0x000a
        /*0152*/ 	.short	0x0050
        /*0154*/ 	.byte	0x00, 0xf4, 0x21, 0x00


	//----- nvinfo : EIATTR_KPARAM_INFO
	.align		4
.L_53:
        /*0158*/ 	.byte	0x04, 0x17
        /*015a*/ 	.short	(.L_55 - .L_54)
.L_54:
        /*015c*/ 	.word	0x00000000
        /*0160*/ 	.short	0x0009
        /*0162*/ 	.short	0x0048
        /*0164*/ 	.byte	0x00, 0xf4, 0x21, 0x00


	//----- nvinfo : EIATTR_KPARAM_INFO
	.align		4
.L_55:
        /*0168*/ 	.byte	0x04, 0x17
        /*016a*/ 	.short	(.L_57 - .L_56)
.L_56:
        /*016c*/ 	.word	0x00000000
        /*0170*/ 	.short	0x0008
        /*0172*/ 	.short	0x0040
        /*0174*/ 	.byte	0x00, 0xf4, 0x21, 0x00


	//----- nvinfo : EIATTR_KPARAM_INFO
	.align		4
.L_57:
        /*0178*/ 	.byte	0x04, 0x17
        /*017a*/ 	.short	(.L_59 - .L_58)
.L_58:
        /*017c*/ 	.word	0x00000000
        /*0180*/ 	.short	0x0007
        /*0182*/ 	.short	0x0038
        /*0184*/ 	.byte	0x00, 0xf4, 0x21, 0x00


	//----- nvinfo : EIATTR_KPARAM_INFO
	.align		4
.L_59:
        /*0188*/ 	.byte	0x04, 0x17
        /*018a*/ 	.short	(.L_61 - .L_60)
.L_60:
        /*018c*/ 	.word	0x00000000
        /*0190*/ 	.short	0x0006
        /*0192*/ 	.short	0x0030
        /*0194*/ 	.byte	0x00, 0xf4, 0x21, 0x00


	//----- nvinfo : EIATTR_KPARAM_INFO
	.align		4
.L_61:
        /*0198*/ 	.byte	0x04, 0x17
        /*019a*/ 	.short	(.L_63 - .L_62)
.L_62:
        /*019c*/ 	.word	0x00000000
        /*01a0*/ 	.short	0x0005
        /*01a2*/ 	.short	0x0028
        /*01a4*/ 	.byte	0x00, 0xf4, 0x21, 0x00


	//----- nvinfo : EIATTR_KPARAM_INFO
	.align		4
.L_63:
        /*01a8*/ 	.byte	0x04, 0x17
        /*01aa*/ 	.short	(.L_65 - .L_64)
.L_64:
        /*01ac*/ 	.word	0x00000000
        /*01b0*/ 	.short	0x0004
        /*01b2*/ 	.short	0x0020
        /*01b4*/ 	.byte	0x00, 0xf4, 0x21, 0x00


	//----- nvinfo : EIATTR_KPARAM_INFO
	.align		4
.L_65:
        /*01b8*/ 	.byte	0x04, 0x17
        /*01ba*/ 	.short	(.L_67 - .L_66)
.L_66:
        /*01bc*/ 	.word	0x00000000
        /*01c0*/ 	.short	0x0003
        /*01c2*/ 	.short	0x0018
        /*01c4*/ 	.byte	0x00, 0xf4, 0x21, 0x00


	//----- nvinfo : EIATTR_KPARAM_INFO
	.align		4
.L_67:
        /*01c8*/ 	.byte	0x04, 0x17
        /*01ca*/ 	.short	(.L_69 - .L_68)
.L_68:
        /*01cc*/ 	.word	0x00000000
        /*01d0*/ 	.short	0x0002
        /*01d2*/ 	.short	0x0010
        /*01d4*/ 	.byte	0x00, 0xf4, 0x21, 0x00


	//----- nvinfo : EIATTR_KPARAM_INFO
	.align		4
.L_69:
        /*01d8*/ 	.byte	0x04, 0x17
        /*01da*/ 	.short	(.L_71 - .L_70)
.L_70:
        /*01dc*/ 	.word	0x00000000
        /*01e0*/ 	.short	0x0001
        /*01e2*/ 	.short	0x0008
        /*01e4*/ 	.byte	0x00, 0xf4, 0x21, 0x00


	//----- nvinfo : EIATTR_KPARAM_INFO
	.align		4
.L_71:
        /*01e8*/ 	.byte	0x04, 0x17
        /*01ea*/ 	.short	(.L_73 - .L_72)
.L_72:
        /*01ec*/ 	.word	0x00000000
        /*01f0*/ 	.short	0x0000
        /*01f2*/ 	.short	0x0000
        /*01f4*/ 	.byte	0x00, 0xf4, 0x21, 0x00


	//----- nvinfo : EIATTR_SPARSE_MMA_MASK
	.align		4
.L_73:
        /*01f8*/ 	.byte	0x03, 0x50
        /*01fa*/ 	.short	0x0000


	//----- nvinfo : EIATTR_MAXREG_COUNT
	.align		4
        /*01fc*/ 	.byte	0x03, 0x1b
        /*01fe*/ 	.short	0x00ff


	//----- nvinfo : EIATTR_EXIT_INSTR_OFFSETS
	.align		4
        /*0200*/ 	.byte	0x04, 0x1c
        /*0202*/ 	.short	(.L_75 - .L_74)


	//   ....[0]....
.L_74:
        /*0204*/ 	.word	0x00001850


	//----- nvinfo : EIATTR_REQNTID
	.align		4
.L_75:
        /*0208*/ 	.byte	0x04, 0x10
        /*020a*/ 	.short	(.L_77 - .L_76)
.L_76:
        /*020c*/ 	.word	0x00000080
        /*0210*/ 	.word	0x00000001
        /*0214*/ 	.word	0x00000001


	//----- nvinfo : EIATTR_CBANK_PARAM_SIZE
	.align		4
.L_77:
        /*0218*/ 	.byte	0x03, 0x19
        /*021a*/ 	.short	0x00f4


	//----- nvinfo : EIATTR_PARAM_CBANK
	.align		4
        /*021c*/ 	.byte	0x04, 0x0a
        /*021e*/ 	.short	(.L_79 - .L_78)
	.align		4
.L_78:
        /*0220*/ 	.word	index@(.nv.constant0.triton_poi_fused__native_batch_norm_legit_no_training__unsafe_index_add_mul_relu_sub_threshold_backward_47)
        /*0224*/ 	.short	0x0210
        /*0226*/ 	.short	0x00f4


	//----- nvinfo : EIATTR_SW_WAR
	.align		4
.L_79:
        /*0228*/ 	.byte	0x04, 0x36
        /*022a*/ 	.short	(.L_81 - .L_80)
.L_80:
        /*022c*/ 	.word	0x00000008
.L_81:


//--------------------- .nv.callgraph             --------------------------
	.section	.nv.callgraph,"",@"SHT_CUDA_CALLGRAPH"
	.align	4
	.sectionentsize	8
	.align		4
        /*0000*/ 	.word	0x00000000
	.align		4
        /*0004*/ 	.word	0xffffffff
	.align		4
        /*0008*/ 	.word	0x00000000
	.align		4
        /*000c*/ 	.word	0xfffffffe
	.align		4
        /*0010*/ 	.word	0x00000000
	.align		4
        /*0014*/ 	.word	0xfffffffd
	.align		4
        /*0018*/ 	.word	0x00000000
	.align		4
        /*001c*/ 	.word	0xfffffffc


//--------------------- .nv.constant4             --------------------------
	.section	.nv.constant4,"a",@progbits
	.align	8
	.align		8
.nv.constant4:
        /*0000*/ 	.dword	_$_str
	.align		8
        /*0008*/ 	.dword	_$_str_$_2


//--------------------- .text.triton_poi_fused__native_batch_norm_legit_no_training__unsafe_index_add_mul_relu_sub_threshold_backward_47 --------------------------
	.section	.text.triton_poi_fused__native_batch_norm_legit_no_training__unsafe_index_add_mul_relu_sub_threshold_backward_47,"ax",@progbits
	.align	128
        .global         triton_poi_fused__native_batch_norm_legit_no_training__unsafe_index_add_mul_relu_sub_threshold_backward_47
        .type           triton_poi_fused__native_batch_norm_legit_no_training__unsafe_index_add_mul_relu_sub_threshold_backward_47,@function
        .size           triton_poi_fused__native_batch_norm_legit_no_training__unsafe_index_add_mul_relu_sub_threshold_backward_47,(.L_x_1 - triton_poi_fused__native_batch_norm_legit_no_training__unsafe_index_add_mul_relu_sub_threshold_backward_47)
        .other          triton_poi_fused__native_batch_norm_legit_no_training__unsafe_index_add_mul_relu_sub_threshold_backward_47,@"STO_CUDA_ENTRY STV_DEFAULT"
triton_poi_fused__native_batch_norm_legit_no_training__unsafe_index_add_mul_relu_sub_threshold_backward_47:
.text.triton_poi_fused__native_batch_norm_legit_no_training__unsafe_index_add_mul_relu_sub_threshold_backward_47:
[----:B------:R-:W-:Y:S01]  /*0000*/  LDC R1, c[0x0][0x28] ;  /* 0x00000a00ff017b82 */ /* 0x000fe20000000800 */
[----:B------:R-:W1:Y:S07]  /*0010*/  S2R R0, SR_TID.X ;  /* 0x0000000000007919 */ /* 0x000e6e0000002100 */
[----:B------:R-:W2:Y:S01]  /*0020*/  LDC.64 R4, c[0x0][0x248] ;  /* 0x00009200ff047b82 */ /* 0x000ea20000000a00 */
[----:B------:R-:W-:Y:S01]  /*0030*/  ULDC.64 UR4, c[0x0][0x208] ;  /* 0x0000820000047ab9 */ /* 0x000fe20000000a00 */
[----:B------:R-:W-:Y:S01]  /*0040*/  ULDC.64 UR6, c[0x0][0x258] ;  /* 0x0000960000067ab9 */ /* 0x000fe20000000a00 */
[----:B------:R-:W3:Y:S05]  /*0050*/  S2R R3, SR_CTAID.X ;  /* 0x0000000000037919 */ /* 0x000eea0000002500 */
[----:B------:R-:W4:Y:S08]  /*0060*/  LDC.64 R16, c[0x0][0x250] ;  /* 0x00009400ff107b82 */ /* 0x000f300000000a00 */
[----:B------:R-:W5:Y:S01]  /*0070*/  LDC.64 R12, c[0x0][0x270] ;  /* 0x00009c00ff0c7b82 */ /* 0x000f620000000a00 */
[----:B-1----:R-:W-:-:S05]  /*0080*/  IMAD.SHL.U32 R0, R0, 0x2, RZ ;  /* 0x0000000200007824 */ /* 0x002fca00078e00ff */
[----:B------:R-:W-:-:S05]  /*0090*/  LOP3.LUT R0, R0, 0xfe, RZ, 0xc0, !PT ;  /* 0x000000fe00007812 */ /* 0x000fca00078ec0ff */
[----:B---3--:R-:W-:-:S05]  /*00a0*/  IMAD R2, R3, 0x100, R0 ;  /* 0x0000010003027824 */ /* 0x008fca00078e0200 */
[----:B------:R-:W-:-:S04]  /*00b0*/  SHF.R.S32.HI R7, RZ, 0x1f, R2 ;  /* 0x0000001fff077819 */ /* 0x000fc80000011402 */
[----:B------:R-:W-:-:S04]  /*00c0*/  LEA.HI R7, R7, R2, RZ, 0x4 ;  /* 0x0000000207077211 */ /* 0x000fc800078f20ff */
[----:B------:R-:W-:Y:S02]  /*00d0*/  SHF.R.S32.HI R0, RZ, 0x4, R7 ;  /* 0x00000004ff007819 */ /* 0x000fe40000011407 */
[----:B------:R-:W-:Y:S02]  /*00e0*/  LOP3.LUT R7, R7, 0xfffffff0, RZ, 0xc0, !PT ;  /* 0xfffffff007077812 */ /* 0x000fe400078ec0ff */
[----:B------:R-:W-:-:S03]  /*00f0*/  LEA.HI R6, R0, R0, RZ, 0x4 ;  /* 0x0000000000067211 */ /* 0x000fc600078f20ff */
[----:B------:R-:W-:Y:S01]  /*0100*/  IMAD.IADD R7, R2, 0x1, -R7 ;  /* 0x0000000102077824 */ /* 0x000fe200078e0a07 */
[----:B------:R-:W-:-:S05]  /*0110*/  LOP3.LUT R9, R6, 0xfffffff0, RZ, 0xc0, !PT ;  /* 0xfffffff006097812 */ /* 0x000fca00078ec0ff */
[----:B------:R-:W-:Y:S02]  /*0120*/  IMAD.IADD R0, R0, 0x1, -R9 ;  /* 0x0000000100007824 */ /* 0x000fe400078e0a09 */
[----:B----4-:R-:W-:Y:S01]  /*0130*/  IMAD.WIDE R16, R7, 0x8, R16 ;  /* 0x0000000807107825 */ /* 0x010fe200078e0210 */
[----:B------:R-:W1:Y:S03]  /*0140*/  LDC.64 R8, c[0x0][0x260] ;  /* 0x00009800ff087b82 */ /* 0x000e660000000a00 */
[C---:B--2---:R-:W-:Y:S02]  /*0150*/  IMAD.WIDE R4, R0.reuse, 0x8, R4 ;  /* 0x0000000800047825 */ /* 0x044fe400078e0204 */
[----:B------:R-:W2:Y:S04]  /*0160*/  LDG.E.EL.128 R16, desc[UR4][R16.64] ;  /* 0x0000000410107981 */ /* 0x000ea8000c2e1d00 */
[----:B------:R-:W3:Y:S01]  /*0170*/  LDG.E.EL.64 R4, desc[UR4][R4.64] ;  /* 0x0000000404047981 */ /* 0x000ee2000c2e1b00 */
[----:B-----5:R-:W-:-:S06]  /*0180*/  IMAD.WIDE R12, R0, 0x8, R12 ;  /* 0x00000008000c7825 */ /* 0x020fcc00078e020c */
[----:B------:R-:W4:Y:S01]  /*0190*/  LDG.E.EL.64 R12, desc[UR4][R12.64] ;  /* 0x000000040c0c7981 */ /* 0x000f22000c2e1b00 */
[----:B-1----:R-:W-:-:S06]  /*01a0*/  IMAD.WIDE R8, R7, 0x8, R8 ;  /* 0x0000000807087825 */ /* 0x002fcc00078e0208 */
[----:B------:R-:W5:Y:S01]  /*01b0*/  LDG.E.EL.128 R8, desc[UR4][R8.64] ;  /* 0x0000000408087981 */ /* 0x000f62000c2e1d00 */
[----:B------:R-:W-:-:S04]  /*01c0*/  SHF.R.S32.HI R3, RZ, 0x17, R3 ;  /* 0x00000017ff037819 */ /* 0x000fc80000011403 */
[----:B------:R-:W-:-:S04]  /*01d0*/  SGXT R3, R3, 0x1 ;  /* 0x000000010303781a */ /* 0x000fc80000000200 */
[----:B------:R-:W-:-:S04]  /*01e0*/  LEA.HI R20, R3, R2, RZ, 0x8 ;  /* 0x0000000203147211 */ /* 0x000fc800078f40ff */
[----:B------:R-:W-:Y:S02]  /*01f0*/  SHF.R.S32.HI R20, RZ, 0x8, R20 ;  /* 0x00000008ff147819 */ /* 0x000fe40000011414 */
[----:B---3--:R-:W-:-:S04]  /*0200*/  SHF.R.U32.HI R15, RZ, 0x1c, R5 ;  /* 0x0000001cff0f7819 */ /* 0x008fc80000011605 */
[----:B------:R-:W-:Y:S02]  /*0210*/  LOP3.LUT R15, R15, 0x8, RZ, 0xc0, !PT ;  /* 0x000000080f0f7812 */ /* 0x000fe400078ec0ff */
[----:B--2---:R-:W-:Y:S02]  /*0220*/  SHF.R.U32.HI R23, RZ, 0x1a, R17 ;  /* 0x0000001aff177819 */ /* 0x004fe40000011611 */
[----:B------:R-:W-:Y:S02]  /*0230*/  IADD3 R24, P0, R4, R15, RZ ;  /* 0x0000000f04187210 */ /* 0x000fe40007f1e0ff */
[----:B------:R-:W-:Y:S02]  /*0240*/  LEA R6, P1, R16, UR6, 0x2 ;  /* 0x0000000610067c11 */ /* 0x000fe4000f8210ff */
[----:B------:R-:W-:Y:S02]  /*0250*/  IADD3.X R15, RZ, R5, RZ, P0, !PT ;  /* 0x00000005ff0f7210 */ /* 0x000fe400007fe4ff */
[----:B------:R-:W-:-:S02]  /*0260*/  LEA R4, P0, R18, UR6, 0x2 ;  /* 0x0000000612047c11 */ /* 0x000fc4000f8010ff */
[--C-:B------:R-:W-:Y:S02]  /*0270*/  SHF.R.U32.HI R5, RZ, 0x1a, R19.reuse ;  /* 0x0000001aff057819 */ /* 0x100fe40000011613 */
[----:B------:R-:W-:Y:S02]  /*0280*/  LOP3.LUT R23, R23, 0x20, RZ, 0xc0, !PT ;  /* 0x0000002017177812 */ /* 0x000fe400078ec0ff */
[----:B------:R-:W-:Y:S02]  /*0290*/  LEA.HI.X R19, R18, UR7, R19, 0x2, P0 ;  /* 0x0000000712137c11 */ /* 0x000fe400080f1413 */
[----:B------:R-:W-:Y:S02]  /*02a0*/  LEA.HI.X R22, R16, UR7, R17, 0x2, P1 ;  /* 0x0000000710167c11 */ /* 0x000fe400088f1411 */
[----:B------:R-:W-:Y:S02]  /*02b0*/  LOP3.LUT R5, R5, 0x20, RZ, 0xc0, !PT ;  /* 0x0000002005057812 */ /* 0x000fe400078ec0ff */
[----:B------:R-:W-:-:S02]  /*02c0*/  IADD3 R23, P0, R23, R6, RZ ;  /* 0x0000000617177210 */ /* 0x000fc40007f1e0ff */
[C---:B------:R-:W-:Y:S01]  /*02d0*/  SHF.L.U64.HI R3, R24.reuse, 0x5, R15 ;  /* 0x0000000518037819 */ /* 0x040fe2000001020f */
[----:B------:R-:W-:Y:S01]  /*02e0*/  IMAD.SHL.U32 R24, R24, 0x20, RZ ;  /* 0x0000002018187824 */ /* 0x000fe200078e00ff */
[----:B----4-:R-:W-:Y:S01]  /*02f0*/  SHF.R.U32.HI R27, RZ, 0x1c, R13 ;  /* 0x0000001cff1b7819 */ /* 0x010fe2000001160d */
[----:B------:R-:W-:Y:S01]  /*0300*/  IMAD.X R22, RZ, RZ, R22, P0 ;  /* 0x000000ffff167224 */ /* 0x000fe200000e0616 */
[----:B------:R-:W-:Y:S02]  /*0310*/  IADD3 R5, P1, R5, R4, RZ ;  /* 0x0000000405057210 */ /* 0x000fe40007f3e0ff */
[----:B------:R-:W-:Y:S02]  /*0320*/  IADD3 R18, P0, R24, R23, RZ ;  /* 0x0000001718127210 */ /* 0x000fe40007f1e0ff */
[----:B------:R-:W-:Y:S01]  /*0330*/  LOP3.LUT R27, R27, 0x8, RZ, 0xc0, !PT ;  /* 0x000000081b1b7812 */ /* 0x000fe200078ec0ff */
[----:B------:R-:W-:Y:S01]  /*0340*/  IMAD.X R4, RZ, RZ, R19, P1 ;  /* 0x000000ffff047224 */ /* 0x000fe200008e0613 */
[----:B------:R-:W-:-:S02]  /*0350*/  IADD3.X R19, R3, R22, RZ, P0, !PT ;  /* 0x0000001603137210 */ /* 0x000fc400007fe4ff */
[----:B------:R-:W-:-:S05]  /*0360*/  IADD3 R27, P0, R12, R27, RZ ;  /* 0x0000001b0c1b7210 */ /* 0x000fca0007f1e0ff */
[----:B------:R-:W-:Y:S01]  /*0370*/  IMAD.X R12, RZ, RZ, R13, P0 ;  /* 0x000000ffff0c7224 */ /* 0x000fe200000e060d */
[C---:B------:R-:W-:Y:S02]  /*0380*/  SHF.L.U32 R14, R27.reuse, 0x5, RZ ;  /* 0x000000051b0e7819 */ /* 0x040fe400000006ff */
[----:B-----5:R-:W-:Y:S02]  /*0390*/  LEA R28, P0, R8, UR6, 0x2 ;  /* 0x00000006081c7c11 */ /* 0x020fe4000f8010ff */
[----:B------:R-:W-:Y:S02]  /*03a0*/  SHF.L.U64.HI R27, R27, 0x5, R12 ;  /* 0x000000051b1b7819 */ /* 0x000fe4000001020c */
[----:B------:R-:W-:Y:S02]  /*03b0*/  IADD3 R12, P2, R14, R23, RZ ;  /* 0x000000170e0c7210 */ /* 0x000fe40007f5e0ff */
[----:B------:R-:W-:Y:S02]  /*03c0*/  SHF.R.U32.HI R23, RZ, 0x1a, R11 ;  /* 0x0000001aff177819 */ /* 0x000fe4000001160b */
[----:B------:R-:W-:Y:S01]  /*03d0*/  IADD3 R16, P1, R5, R24, RZ ;  /* 0x0000001805107210 */ /* 0x000fe20007f3e0ff */
[----:B------:R-:W-:Y:S01]  /*03e0*/  IMAD.X R13, R27, 0x1, R22, P2 ;  /* 0x000000011b0d7824 */ /* 0x000fe200010e0616 */
[----:B------:R-:W-:-:S02]  /*03f0*/  SHF.R.U32.HI R29, RZ, 0x1a, R9 ;  /* 0x0000001aff1d7819 */ /* 0x000fc40000011609 */
[----:B------:R-:W-:Y:S01]  /*0400*/  LEA.HI.X R30, R8, UR7, R9, 0x2, P0 ;  /* 0x00000007081e7c11 */ /* 0x000fe200080f1409 */
[----:B------:R-:W-:Y:S01]  /*0410*/  IMAD.SHL.U32 R15, R20, 0x40, RZ ;  /* 0x00000040140f7824 */ /* 0x000fe200078e00ff */
[----:B------:R-:W-:Y:S01]  /*0420*/  LOP3.LUT R9, R23, 0x20, RZ, 0xc0, !PT ;  /* 0x0000002017097812 */ /* 0x000fe200078ec0ff */
[----:B------:R-:W-:Y:S01]  /*0430*/  IMAD.X R17, R4, 0x1, R3, P1 ;  /* 0x0000000104117824 */ /* 0x000fe200008e0603 */
[----:B------:R-:W1:Y:S01]  /*0440*/  LDC.64 R22, c[0x0][0x280] ;  /* 0x0000a000ff167b82 */ /* 0x000e620000000a00 */
[----:B------:R-:W-:-:S04]  /*0450*/  IMAD.WIDE R18, R15, 0x4, R18 ;  /* 0x000000040f127825 */ /* 0x000fc800078e0212 */
[----:B------:R-:W-:Y:S01]  /*0460*/  IMAD.WIDE R16, R15, 0x4, R16 ;  /* 0x000000040f107825 */ /* 0x000fe200078e0210 */
[----:B------:R2:W3:Y:S01]  /*0470*/  LDG.E.EL R21, desc[UR4][R18.64] ;  /* 0x0000000412157981 */ /* 0x0004e2000c2e1900 */
[----:B------:R-:W-:-:S03]  /*0480*/  LEA R26, P1, R10, UR6, 0x2 ;  /* 0x000000060a1a7c11 */ /* 0x000fc6000f8210ff */
[----:B------:R4:W5:Y:S01]  /*0490*/  LDG.E.EL R6, desc[UR4][R16.64] ;  /* 0x0000000410067981 */ /* 0x000962000c2e1900 */
[----:B------:R-:W-:Y:S01]  /*04a0*/  LOP3.LUT R29, R29, 0x20, RZ, 0xc0, !PT ;  /* 0x000000201d1d7812 */ /* 0x000fe200078ec0ff */
[----:B--2---:R-:W-:Y:S02]  /*04b0*/  IMAD.WIDE R18, R15, 0x4, R12 ;  /* 0x000000040f127825 */ /* 0x004fe400078e020c */
[----:B------:R-:W2:Y:S01]  /*04c0*/  LDC.64 R12, c[0x0][0x288] ;  /* 0x0000a200ff0c7b82 */ /* 0x000ea20000000a00 */
[----:B------:R-:W-:Y:S01]  /*04d0*/  LEA.HI.X R10, R10, UR7, R11, 0x2, P1 ;  /* 0x000000070a0a7c11 */ /* 0x000fe200088f140b */
[----:B------:R-:W-:Y:S01]  /*04e0*/  ULDC.64 UR6, c[0x0][0x290] ;  /* 0x0000a40000067ab9 */ /* 0x000fe20000000a00 */
[----:B------:R-:W-:Y:S01]  /*04f0*/  IADD3 R9, P1, R9, R26, RZ ;  /* 0x0000001a09097210 */ /* 0x000fe20007f3e0ff */
[----:B------:R-:W3:Y:S04]  /*0500*/  LDG.E.EL R19, desc[UR4][R18.64] ;  /* 0x0000000412137981 */ /* 0x000ee8000c2e1900 */
[----:B----4-:R-:W4:Y:S01]  /*0510*/  LDC.64 R16, c[0x0][0x268] ;  /* 0x00009a00ff107b82 */ /* 0x010f220000000a00 */
[----:B------:R-:W-:Y:S01]  /*0520*/  IADD3 R29, P0, R29, R28, RZ ;  /* 0x0000001c1d1d7210 */ /* 0x000fe20007f1e0ff */
[----:B------:R-:W-:Y:S01]  /*0530*/  IMAD.X R26, RZ, RZ, R10, P1 ;  /* 0x000000ffff1a7224 */ /* 0x000fe200008e060a */
[----:B------:R-:W-:-:S02]  /*0540*/  IADD3 R10, P2, R14, R5, RZ ;  /* 0x000000050e0a7210 */ /* 0x000fc40007f5e0ff */
[----:B------:R-:W-:Y:S01]  /*0550*/  IADD3 R28, P3, R14, R29, RZ ;  /* 0x0000001d0e1c7210 */ /* 0x000fe20007f7e0ff */
[----:B------:R-:W-:Y:S02]  /*0560*/  IMAD.X R30, RZ, RZ, R30, P0 ;  /* 0x000000ffff1e7224 */ /* 0x000fe400000e061e */
[----:B-1----:R-:W-:Y:S01]  /*0570*/  IMAD.WIDE R22, R0, 0x8, R22 ;  /* 0x0000000800167825 */ /* 0x002fe200078e0216 */
[----:B------:R-:W-:Y:S02]  /*0580*/  IADD3 R32, P0, R29, R24, RZ ;  /* 0x000000181d207210 */ /* 0x000fe40007f1e0ff */
[----:B------:R-:W-:Y:S01]  /*0590*/  IADD3.X R11, R27, R4, RZ, P2, !PT ;  /* 0x000000041b0b7210 */ /* 0x000fe200017fe4ff */
[----:B------:R-:W-:Y:S01]  /*05a0*/  IMAD.X R29, R27, 0x1, R30, P3 ;  /* 0x000000011b1d7824 */ /* 0x000fe200018e061e */
[----:B------:R-:W1:Y:S01]  /*05b0*/  LDC.64 R4, c[0x0][0x2a8] ;  /* 0x0000aa00ff047b82 */ /* 0x000e620000000a00 */
[----:B------:R-:W-:Y:S01]  /*05c0*/  IADD3 R24, P1, R9, R24, RZ ;  /* 0x0000001809187210 */ /* 0x000fe20007f3e0ff */
[----:B------:R-:W3:Y:S01]  /*05d0*/  LDG.E.EL.64 R22, desc[UR4][R22.64] ;  /* 0x0000000416167981 */ /* 0x000ee2000c2e1b00 */
[----:B------:R-:W-:Y:S01]  /*05e0*/  IADD3 R8, P4, R14, R9, RZ ;  /* 0x000000090e087210 */ /* 0x000fe20007f9e0ff */
[----:B------:R-:W-:-:S02]  /*05f0*/  IMAD.X R33, R30, 0x1, R3, P0 ;  /* 0x000000011e217824 */ /* 0x000fc400000e0603 */
[----:B------:R-:W-:Y:S01]  /*0600*/  IMAD.WIDE R28, R15, 0x4, R28 ;  /* 0x000000040f1c7825 */ /* 0x000fe200078e021c */
[----:B------:R-:W-:-:S03]  /*0610*/  IADD3.X R9, R27, R26, RZ, P4, !PT ;  /* 0x0000001a1b097210 */ /* 0x000fc600027fe4ff */
[----:B------:R-:W-:Y:S01]  /*0620*/  IMAD.X R25, R26, 0x1, R3, P1 ;  /* 0x000000011a197824 */ /* 0x000fe200008e0603 */
[----:B0-----:R0:W5:Y:S01]  /*0630*/  LDG.E.EL R18, desc[UR4][R28.64] ;  /* 0x000000041c127981 */ /* 0x001162000c2e1900 */
[----:B------:R-:W-:-:S04]  /*0640*/  IMAD.WIDE R32, R15, 0x4, R32 ;  /* 0x000000040f207825 */ /* 0x000fc800078e0220 */
[C---:B----4-:R-:W-:Y:S01]  /*0650*/  IMAD.WIDE R16, R7.reuse, 0x4, R16 ;  /* 0x0000000407107825 */ /* 0x050fe200078e0210 */
[----:B------:R1:W4:Y:S03]  /*0660*/  LDG.E.EL R3, desc[UR4][R32.64] ;  /* 0x0000000420037981 */ /* 0x000326000c2e1900 */
[----:B--2---:R-:W-:Y:S01]  /*0670*/  IMAD.WIDE R12, R7, 0x8, R12 ;  /* 0x00000008070c7825 */ /* 0x004fe200078e020c */
[----:B0-----:R-:W0:Y:S01]  /*0680*/  LDC.64 R28, c[0x0][0x2b8] ;  /* 0x0000ae00ff1c7b82 */ /* 0x001e220000000a00 */
[----:B------:R-:W2:Y:S02]  /*0690*/  LDG.E.EL.64 R16, desc[UR4][R16.64] ;  /* 0x0000000410107981 */ /* 0x000ea4000c2e1b00 */
[----:B------:R-:W-:-:S04]  /*06a0*/  IMAD.WIDE R24, R15, 0x4, R24 ;  /* 0x000000040f187825 */ /* 0x000fc800078e0218 */
[C---:B------:R-:W-:Y:S01]  /*06b0*/  IMAD.WIDE R30, R15.reuse, 0x4, R10 ;  /* 0x000000040f1e7825 */ /* 0x040fe200078e020a */
[----:B------:R-:W2:Y:S03]  /*06c0*/  LDG.E.EL R27, desc[UR4][R24.64] ;  /* 0x00000004181b7981 */ /* 0x000ea6000c2e1900 */
[----:B------:R-:W-:Y:S02]  /*06d0*/  IMAD.WIDE R34, R15, 0x4, R8 ;  /* 0x000000040f227825 */ /* 0x000fe400078e0208 */
[----:B------:R-:W2:Y:S01]  /*06e0*/  LDG.E.EL.128 R12, desc[UR4][R12.64] ;  /* 0x000000040c0c7981 */ /* 0x000ea2000c2e1d00 */
[----:B------:R-:W0:Y:S01]  /*06f0*/  LDC.64 R8, c[0x0][0x298] ;  /* 0x0000a600ff087b82 */ /* 0x000e220000000a00 */
[----:B-1----:R-:W-:Y:S02]  /*0700*/  IMAD.WIDE R32, R0, 0x8, R4 ;  /* 0x0000000800207825 */ /* 0x002fe400078e0204 */
[----:B------:R3:W2:Y:S04]  /*0710*/  LDG.E.EL R30, desc[UR4][R30.64] ;  /* 0x000000041e1e7981 */ /* 0x0006a8000c2e1900 */
[----:B------:R-:W2:Y:S04]  /*0720*/  LDG.E.EL.64 R24, desc[UR4][R32.64] ;  /* 0x0000000420187981 */ /* 0x000ea8000c2e1b00 */
[----:B------:R1:W2:Y:S01]  /*0730*/  LDG.E.EL R35, desc[UR4][R34.64] ;  /* 0x0000000422237981 */ /* 0x0002a2000c2e1900 */
[----:B0-----:R-:W-:-:S06]  /*0740*/  IMAD.WIDE R8, R7, 0x8, R8 ;  /* 0x0000000807087825 */ /* 0x001fcc00078e0208 */
[----:B------:R-:W2:Y:S01]  /*0750*/  LDG.E.EL.128 R8, desc[UR4][R8.64] ;  /* 0x0000000408087981 */ /* 0x000ea2000c2e1d00 */
[----:B------:R-:W-:-:S06]  /*0760*/  IMAD.WIDE R28, R0, 0x8, R28 ;  /* 0x00000008001c7825 */ /* 0x000fcc00078e021c */
[----:B------:R-:W2:Y:S01]  /*0770*/  LDG.E.EL.64 R28, desc[UR4][R28.64] ;  /* 0x000000041c1c7981 */ /* 0x000ea2000c2e1b00 */
[----:B---3--:R-:W-:-:S04]  /*0780*/  SHF.R.U32.HI R31, RZ, 0x1d, R23 ;  /* 0x0000001dff1f7819 */ /* 0x008fc80000011617 */
[----:B------:R-:W-:Y:S01]  /*0790*/  LOP3.LUT R31, R31, 0x4, RZ, 0xc0, !PT ;  /* 0x000000041f1f7812 */ /* 0x000fe200078ec0ff */
[----:B-----5:R-:W-:-:S03]  /*07a0*/  FADD R18, -R19, R18 ;  /* 0x0000001213127221 */ /* 0x020fc60000000100 */
[----:B------:R-:W-:Y:S01]  /*07b0*/  IADD3 R31, P0, R22, R31, RZ ;  /* 0x0000001f161f7210 */ /* 0x000fe20007f1e0ff */
[----:B----4-:R-:W-:-:S04]  /*07c0*/  FADD R3, -R21, R3 ;  /* 0x0000000315037221 */ /* 0x010fc80000000100 */
[----:B------:R-:W-:Y:S02]  /*07d0*/  IMAD.X R22, RZ, RZ, R23, P0 ;  /* 0x000000ffff167224 */ /* 0x000fe400000e0617 */
[C---:B--2---:R-:W-:Y:S02]  /*07e0*/  FFMA R5, R16.reuse, R18, R19 ;  /* 0x0000001210057223 */ /* 0x044fe40000000013 */
[----:B------:R-:W0:Y:S01]  /*07f0*/  LDC.64 R18, c[0x0][0x2c0] ;  /* 0x0000b000ff127b82 */ /* 0x000e220000000a00 */
[----:B------:R-:W-:Y:S01]  /*0800*/  FFMA R3, R16, R3, R21 ;  /* 0x0000000310037223 */ /* 0x000fe20000000015 */
[----:B------:R-:W-:Y:S01]  /*0810*/  FADD R27, -R6, R27 ;  /* 0x0000001b061b7221 */ /* 0x000fe20000000100 */
[--C-:B-1----:R-:W-:Y:S02]  /*0820*/  SHF.R.U32.HI R34, RZ, 0x1b, R13.reuse ;  /* 0x0000001bff227819 */ /* 0x102fe4000001160d */
[----:B------:R-:W-:Y:S02]  /*0830*/  LEA R21, P1, R12, UR6, 0x2 ;  /* 0x000000060c157c11 */ /* 0x000fe4000f8210ff */
[----:B------:R-:W-:Y:S01]  /*0840*/  LOP3.LUT R34, R34, 0x10, RZ, 0xc0, !PT ;  /* 0x0000001022227812 */ /* 0x000fe200078ec0ff */
[----:B------:R-:W-:Y:S01]  /*0850*/  FFMA R6, R17, R27, R6 ;  /* 0x0000001b11067223 */ /* 0x000fe20000000006 */
[C---:B------:R-:W-:Y:S01]  /*0860*/  SHF.L.U64.HI R27, R31.reuse, 0x4, R22 ;  /* 0x000000041f1b7819 */ /* 0x040fe20000010216 */
[----:B------:R-:W-:Y:S01]  /*0870*/  IMAD.SHL.U32 R31, R31, 0x10, RZ ;  /* 0x000000101f1f7824 */ /* 0x000fe200078e00ff */
[----:B------:R-:W-:-:S02]  /*0880*/  LEA.HI.X R16, R12, UR7, R13, 0x2, P1 ;  /* 0x000000070c107c11 */ /* 0x000fc400088f140d */
[----:B------:R-:W-:-:S04]  /*0890*/  IADD3 R34, P0, R34, R21, RZ ;  /* 0x0000001522227210 */ /* 0x000fc80007f1e0ff */
[----:B------:R-:W-:Y:S02]  /*08a0*/  IADD3.X R16, RZ, R16, RZ, P0, !PT ;  /* 0x00000010ff107210 */ /* 0x000fe400007fe4ff */
[----:B------:R-:W-:Y:S02]  /*08b0*/  IADD3 R22, P0, R31, R34, RZ ;  /* 0x000000221f167210 */ /* 0x000fe40007f1e0ff */
[----:B------:R-:W-:Y:S02]  /*08c0*/  SHF.R.U32.HI R13, RZ, 0x1d, R25 ;  /* 0x0000001dff0d7819 */ /* 0x000fe40000011619 */
[----:B------:R-:W-:Y:S01]  /*08d0*/  SHF.R.U32.HI R12, RZ, 0x1b, R15 ;  /* 0x0000001bff0c7819 */ /* 0x000fe2000001160f */
[----:B------:R-:W-:Y:S01]  /*08e0*/  FADD R4, -R30, R35 ;  /* 0x000000231e047221 */ /* 0x000fe20000000100 */
[----:B------:R-:W-:Y:S01]  /*08f0*/  IMAD.X R23, R27, 0x1, R16, P0 ;  /* 0x000000011b177824 */ /* 0x000fe200000e0610 */
[----:B------:R-:W-:Y:S02]  /*0900*/  LOP3.LUT R13, R13, 0x4, RZ, 0xc0, !PT ;  /* 0x000000040d0d7812 */ /* 0x000fe400078ec0ff */
[----:B------:R-:W-:-:S02]  /*0910*/  LEA R21, P0, R14, UR6, 0x2 ;  /* 0x000000060e157c11 */ /* 0x000fc4000f8010ff */
[----:B------:R-:W-:Y:S01]  /*0920*/  LOP3.LUT R12, R12, 0x10, RZ, 0xc0, !PT ;  /* 0x000000100c0c7812 */ /* 0x000fe200078ec0ff */
[----:B------:R-:W-:Y:S01]  /*0930*/  FFMA R4, R17, R4, R30 ;  /* 0x0000000411047223 */ /* 0x000fe2000000001e */
[----:B------:R-:W-:Y:S02]  /*0940*/  IADD3 R32, P1, R24, R13, RZ ;  /* 0x0000000d18207210 */ /* 0x000fe40007f3e0ff */
[----:B------:R-:W-:Y:S02]  /*0950*/  LEA.HI.X R17, R14, UR7, R15, 0x2, P0 ;  /* 0x000000070e117c11 */ /* 0x000fe400080f140f */
[----:B------:R-:W-:Y:S01]  /*0960*/  IADD3 R24, P0, R12, R21, RZ ;  /* 0x000000150c187210 */ /* 0x000fe20007f1e0ff */
[----:B0-----:R-:W-:Y:S02]  /*0970*/  IMAD.WIDE R12, R7, 0x8, R18 ;  /* 0x00000008070c7825 */ /* 0x001fe400078e0212 */
[----:B------:R-:W0:Y:S04]  /*0980*/  LDC.64 R18, c[0x0][0x2e0] ;  /* 0x0000b800ff127b82 */ /* 0x000e280000000a00 */
[----:B------:R-:W2:Y:S01]  /*0990*/  LDG.E.EL.128 R12, desc[UR4][R12.64] ;  /* 0x000000040c0c7981 */ /* 0x000ea2000c2e1d00 */
[----:B------:R-:W-:-:S02]  /*09a0*/  IMAD.SHL.U32 R30, R20, 0x10, RZ ;  /* 0x00000010141e7824 */ /* 0x000fc400078e00ff */
[----:B------:R-:W-:Y:S02]  /*09b0*/  IMAD.X R33, RZ, RZ, R25, P1 ;  /* 0x000000ffff217224 */ /* 0x000fe400008e0619 */
[----:B------:R-:W-:-:S03]  /*09c0*/  IMAD.WIDE R22, R30, 0x4, R22 ;  /* 0x000000041e167825 */ /* 0x000fc600078e0216 */
[C---:B------:R-:W-:Y:S01]  /*09d0*/  SHF.L.U64.HI R33, R32.reuse, 0x4, R33 ;  /* 0x0000000420217819 */ /* 0x040fe20000010221 */
[----:B------:R-:W-:Y:S01]  /*09e0*/  IMAD.SHL.U32 R32, R32, 0x10, RZ ;  /* 0x0000001020207824 */ /* 0x000fe200078e00ff */
[----:B------:R1:W3:Y:S01]  /*09f0*/  LDG.E.EL R26, desc[UR4][R22.64] ;  /* 0x00000004161a7981 */ /* 0x0002e2000c2e1900 */
[----:B------:R-:W-:Y:S02]  /*0a00*/  IADD3.X R36, RZ, R17, RZ, P0, !PT ;  /* 0x00000011ff247210 */ /* 0x000fe400007fe4ff */
[----:B-1----:R-:W-:Y:S02]  /*0a10*/  IADD3 R22, P0, R24, R31, RZ ;  /* 0x0000001f18167210 */ /* 0x002fe40007f1e0ff */
[----:B------:R-:W-:-:S05]  /*0a20*/  IADD3 R24, P2, R32, R24, RZ ;  /* 0x0000001820187210 */ /* 0x000fca0007f5e0ff */
[----:B------:R-:W-:Y:S02]  /*0a30*/  IMAD.X R25, R33, 0x1, R36, P2 ;  /* 0x0000000121197824 */ /* 0x000fe400010e0624 */
[----:B0-----:R-:W-:-:S04]  /*0a40*/  IMAD.WIDE R18, R0, 0x8, R18 ;  /* 0x0000000800127825 */ /* 0x001fc800078e0212 */
[----:B------:R-:W-:-:S05]  /*0a50*/  IMAD.WIDE R24, R30, 0x4, R24 ;  /* 0x000000041e187825 */ /* 0x000fca00078e0218 */
[----:B------:R-:W4:Y:S04]  /*0a60*/  LDG.E.EL R21, desc[UR4][R24.64] ;  /* 0x0000000418157981 */ /* 0x000f28000c2e1900 */
[----:B------:R-:W5:Y:S01]  /*0a70*/  LDG.E.EL.64 R24, desc[UR4][R18.64] ;  /* 0x0000000412187981 */ /* 0x000f62000c2e1b00 */
[----:B------:R-:W-:Y:S01]  /*0a80*/  IADD3 R34, P1, R32, R34, RZ ;  /* 0x0000002220227210 */ /* 0x000fe20007f3e0ff */
[----:B------:R-:W-:Y:S01]  /*0a90*/  IMAD.X R23, R36, 0x1, R27, P0 ;  /* 0x0000000124177824 */ /* 0x000fe200000e061b */
[----:B------:R-:W-:-:S03]  /*0aa0*/  SHF.R.U32.HI R36, RZ, 0x1b, R9 ;  /* 0x0000001bff247819 */ /* 0x000fc60000011609 */
[----:B------:R-:W-:Y:S01]  /*0ab0*/  IMAD.X R35, R33, 0x1, R16, P1 ;  /* 0x0000000121237824 */ /* 0x000fe200008e0610 */
[----:B------:R-:W-:Y:S01]  /*0ac0*/  LEA R37, P0, R8, UR6, 0x2 ;  /* 0x0000000608257c11 */ /* 0x000fe2000f8010ff */
[----:B------:R-:W-:Y:S01]  /*0ad0*/  IMAD.WIDE R22, R30, 0x4, R22 ;  /* 0x000000041e167825 */ /* 0x000fe200078e0216 */
[----:B------:R-:W-:Y:S01]  /*0ae0*/  LOP3.LUT R36, R36, 0x10, RZ, 0xc0, !PT ;  /* 0x0000001024247812 */ /* 0x000fe200078ec0ff */
[----:B------:R-:W0:Y:S02]  /*0af0*/  LDC.64 R16, c[0x0][0x2d0] ;  /* 0x0000b400ff107b82 */ /* 0x000e240000000a00 */
[----:B------:R-:W-:Y:S01]  /*0b00*/  IMAD.WIDE R34, R30, 0x4, R34 ;  /* 0x000000041e227825 */ /* 0x000fe200078e0222 */
[----:B------:R-:W-:Y:S01]  /*0b10*/  LEA.HI.X R9, R8, UR7, R9, 0x2, P0 ;  /* 0x0000000708097c11 */ /* 0x000fe200080f1409 */
[----:B------:R-:W3:Y:S01]  /*0b20*/  LDG.E.EL R23, desc[UR4][R22.64] ;  /* 0x0000000416177981 */ /* 0x000ee2000c2e1900 */
[----:B------:R-:W-:-:S03]  /*0b30*/  SHF.R.U32.HI R8, RZ, 0x1b, R11 ;  /* 0x0000001bff087819 */ /* 0x000fc6000001160b */
[----:B------:R1:W3:Y:S02]  /*0b40*/  LDG.E.EL R22, desc[UR4][R34.64] ;  /* 0x0000000422167981 */ /* 0x0002e4000c2e1900 */
[----:B-1----:R-:W-:Y:S02]  /*0b50*/  IADD3 R35, P1, R36, R37, RZ ;  /* 0x0000002524237210 */ /* 0x002fe40007f3e0ff */
[----:B------:R-:W-:Y:S02]  /*0b60*/  LOP3.LUT R34, R8, 0x10, RZ, 0xc0, !PT ;  /* 0x0000001008227812 */ /* 0x000fe400078ec0ff */
[----:B------:R-:W-:-:S04]  /*0b70*/  LEA R37, P2, R10, UR6, 0x2 ;  /* 0x000000060a257c11 */ /* 0x000fc8000f8410ff */
[----:B------:R-:W-:Y:S02]  /*0b80*/  IADD3 R34, P0, R34, R37, RZ ;  /* 0x0000002522227210 */ /* 0x000fe40007f1e0ff */
[----:B------:R-:W-:Y:S01]  /*0b90*/  LEA.HI.X R11, R10, UR7, R11, 0x2, P2 ;  /* 0x000000070a0b7c11 */ /* 0x000fe200090f140b */
[----:B------:R-:W-:Y:S01]  /*0ba0*/  ULDC.64 UR6, c[0x0][0x2c8] ;  /* 0x0000b20000067ab9 */ /* 0x000fe20000000a00 */
[----:B------:R-:W-:Y:S02]  /*0bb0*/  IADD3 R36, P4, R32, R35, RZ ;  /* 0x0000002320247210 */ /* 0x000fe40007f9e0ff */
[----:B------:R-:W-:Y:S02]  /*0bc0*/  IADD3 R10, P3, R34, R31, RZ ;  /* 0x0000001f220a7210 */ /* 0x000fe40007f7e0ff */
[----:B------:R-:W-:Y:S02]  /*0bd0*/  IADD3 R32, P5, R32, R34, RZ ;  /* 0x0000002220207210 */ /* 0x000fe40007fbe0ff */
[----:B------:R-:W-:-:S02]  /*0be0*/  IADD3 R8, P2, R35, R31, RZ ;  /* 0x0000001f23087210 */ /* 0x000fc40007f5e0ff */
[----:B------:R-:W-:Y:S01]  /*0bf0*/  IADD3.X R34, RZ, R9, RZ, P1, !PT ;  /* 0x00000009ff227210 */ /* 0x000fe20000ffe4ff */
[----:B------:R-:W-:-:S04]  /*0c00*/  IMAD.X R38, RZ, RZ, R11, P0 ;  /* 0x000000ffff267224 */ /* 0x000fc800000e060b */
[--C-:B------:R-:W-:Y:S02]  /*0c10*/  IMAD.X R9, R34, 0x1, R27.reuse, P2 ;  /* 0x0000000122097824 */ /* 0x100fe400010e061b */
[----:B------:R-:W-:Y:S01]  /*0c20*/  IMAD.X R11, R38, 0x1, R27, P3 ;  /* 0x00000001260b7824 */ /* 0x000fe200018e061b */
[----:B------:R-:W-:Y:S01]  /*0c30*/  IADD3.X R37, R33, R34, RZ, P4, !PT ;  /* 0x0000002221257210 */ /* 0x000fe200027fe4ff */
[----:B------:R-:W-:-:S04]  /*0c40*/  IMAD.WIDE R34, R30, 0x4, R8 ;  /* 0x000000041e227825 */ /* 0x000fc800078e0208 */
[----:B------:R-:W-:Y:S01]  /*0c50*/  IMAD.WIDE R8, R30, 0x4, R10 ;  /* 0x000000041e087825 */ /* 0x000fe200078e020a */
[----:B------:R-:W-:Y:S01]  /*0c60*/  SHF.R.U32.HI R11, RZ, 0x1e, R29 ;  /* 0x0000001eff0b7819 */ /* 0x000fe2000001161d */
[----:B------:R1:W3:Y:S03]  /*0c70*/  LDG.E.EL R10, desc[UR4][R34.64] ;  /* 0x00000004220a7981 */ /* 0x0002e6000c2e1900 */
[----:B------:R-:W-:Y:S01]  /*0c80*/  LOP3.LUT R11, R11, 0x2, RZ, 0xc0, !PT ;  /* 0x000000020b0b7812 */ /* 0x000fe200078ec0ff */
[----:B------:R-:W-:Y:S01]  /*0c90*/  IMAD.X R33, R33, 0x1, R38, P5 ;  /* 0x0000000121217824 */ /* 0x000fe200028e0626 */
[----:B------:R-:W3:Y:S02]  /*0ca0*/  LDG.E.EL R9, desc[UR4][R8.64] ;  /* 0x0000000408097981 */ /* 0x000ee4000c2e1900 */
[----:B------:R-:W-:Y:S01]  /*0cb0*/  IADD3 R28, P0, R28, R11, RZ ;  /* 0x0000000b1c1c7210 */ /* 0x000fe20007f1e0ff */
[----:B------:R-:W-:-:S04]  /*0cc0*/  IMAD.HI R27, R20, 0x2aaaaaab, RZ ;  /* 0x2aaaaaab141b7827 */ /* 0x000fc800078e02ff */
[----:B------:R-:W-:Y:S02]  /*0cd0*/  IMAD.X R39, RZ, RZ, R29, P0 ;  /* 0x000000ffff277224 */ /* 0x000fe400000e061d */
[----:B------:R-:W-:-:S04]  /*0ce0*/  IMAD.WIDE R36, R30, 0x4, R36 ;  /* 0x000000041e247825 */ /* 0x000fc800078e0224 */
[----:B------:R-:W-:Y:S01]  /*0cf0*/  IMAD.WIDE R32, R30, 0x4, R32 ;  /* 0x000000041e207825 */ /* 0x000fe200078e0220 */
[----:B------:R-:W-:Y:S01]  /*0d00*/  SHF.R.U32.HI R30, RZ, 0x1f, R27 ;  /* 0x0000001fff1e7819 */ /* 0x000fe2000001161b */
[----:B------:R-:W3:Y:S03]  /*0d10*/  LDG.E.EL R11, desc[UR4][R36.64] ;  /* 0x00000004240b7981 */ /* 0x000ee6000c2e1900 */
[----:B------:R-:W-:Y:S01]  /*0d20*/  LEA.HI R31, R27, R30, RZ, 0x1d ;  /* 0x0000001e1b1f7211 */ /* 0x000fe200078fe8ff */
[----:B0-----:R-:W-:Y:S01]  /*0d30*/  IMAD.WIDE R16, R7, 0x8, R16 ;  /* 0x0000000807107825 */ /* 0x001fe200078e0210 */
[----:B------:R0:W4:Y:S05]  /*0d40*/  LDG.E.EL R8, desc[UR4][R32.64] ;  /* 0x0000000420087981 */ /* 0x00012a000c2e1900 */
[----:B------:R-:W3:Y:S01]  /*0d50*/  LDG.E.EL.128 R16, desc[UR4][R16.64] ;  /* 0x0000000410107981 */ /* 0x000ee2000c2e1d00 */
[----:B--2---:R-:W-:-:S02]  /*0d60*/  SHF.R.U32.HI R29, RZ, 0x1c, R13 ;  /* 0x0000001cff1d7819 */ /* 0x004fc4000001160d */
[C---:B-1----:R-:W-:Y:S02]  /*0d70*/  LEA R34, P0, R12.reuse, UR6, 0x2 ;  /* 0x000000060c227c11 */ /* 0x042fe4000f8010ff */
[----:B------:R-:W-:Y:S02]  /*0d80*/  LOP3.LUT R29, R29, 0x8, RZ, 0xc0, !PT ;  /* 0x000000081d1d7812 */ /* 0x000fe400078ec0ff */
[----:B------:R-:W-:Y:S02]  /*0d90*/  LEA.HI.X R30, R12, UR7, R13, 0x2, P0 ;  /* 0x000000070c1e7c11 */ /* 0x000fe400080f140d */
[----:B------:R-:W-:Y:S01]  /*0da0*/  IADD3 R27, P0, R29, R34, RZ ;  /* 0x000000221d1b7210 */ /* 0x000fe20007f1e0ff */
[C---:B------:R-:W-:Y:S01]  /*0db0*/  IMAD.SHL.U32 R29, R28.reuse, 0x8, RZ ;  /* 0x000000081c1d7824 */ /* 0x040fe200078e00ff */
[----:B------:R-:W-:Y:S02]  /*0dc0*/  SHF.L.U64.HI R13, R28, 0x3, R39 ;  /* 0x000000031c0d7819 */ /* 0x000fe40000010227 */
[----:B0-----:R-:W-:-:S02]  /*0dd0*/  SHF.R.U32.HI R33, RZ, 0x1c, R15 ;  /* 0x0000001cff217819 */ /* 0x001fc4000001160f */
[----:B------:R-:W-:Y:S01]  /*0de0*/  LEA R32, P1, R14, UR6, 0x2 ;  /* 0x000000060e207c11 */ /* 0x000fe2000f8210ff */
[----:B------:R-:W-:Y:S01]  /*0df0*/  IMAD R12, R31, -0x30, R20 ;  /* 0xffffffd01f0c7824 */ /* 0x000fe200078e0214 */
[----:B------:R-:W-:Y:S01]  /*0e00*/  IADD3.X R28, RZ, R30, RZ, P0, !PT ;  /* 0x0000001eff1c7210 */ /* 0x000fe200007fe4ff */
[----:B------:R-:W0:Y:S01]  /*0e10*/  LDC.64 R38, c[0x0][0x220] ;  /* 0x00008800ff267b82 */ /* 0x000e220000000a00 */
[----:B------:R-:W-:Y:S02]  /*0e20*/  IADD3 R30, P0, R29, R27, RZ ;  /* 0x0000001b1d1e7210 */ /* 0x000fe40007f1e0ff */
[----:B------:R-:W-:Y:S01]  /*0e30*/  LOP3.LUT R33, R33, 0x8, RZ, 0xc0, !PT ;  /* 0x0000000821217812 */ /* 0x000fe200078ec0ff */
[----:B------:R-:W-:Y:S01]  /*0e40*/  IMAD.SHL.U32 R20, R20, 0x4, RZ ;  /* 0x0000000414147824 */ /* 0x000fe200078e00ff */
[----:B------:R-:W-:Y:S01]  /*0e50*/  LEA.HI.X R14, R14, UR7, R15, 0x2, P1 ;  /* 0x000000070e0e7c11 */ /* 0x000fe200088f140f */
[----:B------:R-:W-:Y:S01]  /*0e60*/  IMAD.X R31, R13, 0x1, R28, P0 ;  /* 0x000000010d1f7824 */ /* 0x000fe200000e061c */
[----:B------:R-:W-:Y:S01]  /*0e70*/  IADD3 R33, P0, R33, R32, RZ ;  /* 0x0000002021217210 */ /* 0x000fe20007f1e0ff */
[----:B------:R-:W-:-:S04]  /*0e80*/  IMAD.WIDE R34, R20, 0x4, R30 ;  /* 0x0000000414227825 */ /* 0x000fc800078e021e */
[----:B------:R-:W-:Y:S01]  /*0e90*/  IMAD.X R31, RZ, RZ, R14, P0 ;  /* 0x000000ffff1f7224 */ /* 0x000fe200000e060e */
[----:B------:R-:W-:Y:S01]  /*0ea0*/  IADD3 R14, P0, R33, R29, RZ ;  /* 0x0000001d210e7210 */ /* 0x000fe20007f1e0ff */
[----:B------:R-:W2:Y:S03]  /*0eb0*/  LDG.E.EL R30, desc[UR4][R34.64] ;  /* 0x00000004221e7981 */ /* 0x000ea6000c2e1900 */
[----:B------:R-:W-:-:S03]  /*0ec0*/  IADD3.X R15, R31, R13, RZ, P0, !PT ;  /* 0x0000000d1f0f7210 */ /* 0x000fc600007fe4ff */
[----:B------:R-:W-:Y:S01]  /*0ed0*/  IMAD.WIDE R14, R20, 0x4, R14 ;  /* 0x00000004140e7825 */ /* 0x000fe200078e020e */
[----:B-----5:R-:W-:-:S04]  /*0ee0*/  SHF.R.U32.HI R37, RZ, 0x1e, R25 ;  /* 0x0000001eff257819 */ /* 0x020fc80000011619 */
[----:B------:R-:W-:-:S04]  /*0ef0*/  LOP3.LUT R37, R37, 0x2, RZ, 0xc0, !PT ;  /* 0x0000000225257812 */ /* 0x000fc800078ec0ff */
[----:B------:R-:W-:Y:S02]  /*0f00*/  IADD3 R32, P0, R24, R37, RZ ;  /* 0x0000002518207210 */ /* 0x000fe40007f1e0ff */
[----:B------:R1:W5:Y:S02]  /*0f10*/  LDG.E.EL R24, desc[UR4][R14.64] ;  /* 0x000000040e187981 */ /* 0x000364000c2e1900 */
[----:B-1----:R-:W1:Y:S02]  /*0f20*/  LDC.64 R14, c[0x0][0x2a0] ;  /* 0x0000a800ff0e7b82 */ /* 0x002e640000000a00 */
[----:B-1----:R-:W-:-:S06]  /*0f30*/  IMAD.WIDE R14, R7, 0x4, R14 ;  /* 0x00000004070e7825 */ /* 0x002fcc00078e020e */
[----:B------:R-:W2:Y:S01]  /*0f40*/  LDG.E.EL.64 R14, desc[UR4][R14.64] ;  /* 0x000000040e0e7981 */ /* 0x000ea2000c2e1b00 */
[----:B------:R-:W-:-:S05]  /*0f50*/  IMAD.X R25, RZ, RZ, R25, P0 ;  /* 0x000000ffff197224 */ /* 0x000fca00000e0619 */
[----:B------:R-:W-:Y:S02]  /*0f60*/  SHF.L.U64.HI R25, R32, 0x3, R25 ;  /* 0x0000000320197819 */ /* 0x000fe40000010219 */
[----:B---3--:R-:W-:-:S04]  /*0f70*/  LEA R37, P0, R16, UR6, 0x2 ;  /* 0x0000000610257c11 */ /* 0x008fc8000f8010ff */
[----:B------:R-:W-:Y:S02]  /*0f80*/  LEA.HI.X R34, R16, UR7, R17, 0x2, P0 ;  /* 0x0000000710227c11 */ /* 0x000fe400080f1411 */
[C---:B------:R-:W-:Y:S02]  /*0f90*/  LEA R16, P1, R18.reuse, UR6, 0x2 ;  /* 0x0000000612107c11 */ /* 0x040fe4000f8210ff */
[--C-:B------:R-:W-:Y:S02]  /*0fa0*/  SHF.R.U32.HI R35, RZ, 0x1c, R19.reuse ;  /* 0x0000001cff237819 */ /* 0x100fe40000011613 */
[----:B------:R-:W-:Y:S01]  /*0fb0*/  LEA.HI.X R18, R18, UR7, R19, 0x2, P1 ;  /* 0x0000000712127c11 */ /* 0x000fe200088f1413 */
[----:B------:R-:W-:Y:S01]  /*0fc0*/  IMAD.SHL.U32 R19, R32, 0x8, RZ ;  /* 0x0000000820137824 */ /* 0x000fe200078e00ff */
[----:B------:R-:W-:Y:S01]  /*0fd0*/  SHF.R.U32.HI R36, RZ, 0x1c, R17 ;  /* 0x0000001cff247819 */ /* 0x000fe20000011611 */
[----:B------:R-:W-:Y:S01]  /*0fe0*/  FADD R11, -R22, R11 ;  /* 0x0000000b160b7221 */ /* 0x000fe20000000100 */
[----:B------:R-:W-:Y:S01]  /*0ff0*/  LOP3.LUT R35, R35, 0x8, RZ, 0xc0, !PT ;  /* 0x0000000823237812 */ /* 0x000fe200078ec0ff */
[----:B0-----:R-:W-:Y:S01]  /*1000*/  IMAD.WIDE R38, R12, 0x4, R38 ;  /* 0x000000040c267825 */ /* 0x001fe200078e0226 */
[----:B------:R-:W-:-:S03]  /*1010*/  LOP3.LUT R36, R36, 0x8, RZ, 0xc0, !PT ;  /* 0x0000000824247812 */ /* 0x000fc600078ec0ff */
[----:B------:R-:W-:Y:S01]  /*1020*/  FADD R5, -R3, R5 ;  /* 0x0000000503057221 */ /* 0x000fe20000000100 */
[----:B------:R-:W-:Y:S01]  /*1030*/  IADD3 R32, P1, R19, R27, RZ ;  /* 0x0000001b13207210 */ /* 0x000fe20007f3e0ff */
[----:B----4-:R-:W-:Y:S01]  /*1040*/  FADD R40, -R21, R8 ;  /* 0x0000000815287221 */ /* 0x010fe20000000100 */
[----:B------:R-:W-:Y:S01]  /*1050*/  IADD3 R17, P0, R36, R37, RZ ;  /* 0x0000002524117210 */ /* 0x000fe20007f1e0ff */
[----:B------:R-:W-:Y:S01]  /*1060*/  ULDC.64 UR6, c[0x0][0x2f8] ;  /* 0x0000be0000067ab9 */ /* 0x000fe20000000a00 */
[----:B------:R-:W-:Y:S01]  /*1070*/  IADD3 R36, P2, R19, R33, RZ ;  /* 0x0000002113247210 */ /* 0x000fe20007f5e0ff */
[----:B------:R-:W-:Y:S01]  /*1080*/  IMAD.X R33, R25, 0x1, R28, P1 ;  /* 0x0000000119217824 */ /* 0x000fe200008e061c */
[----:B------:R-:W-:Y:S02]  /*1090*/  IADD3 R35, P1, R35, R16, RZ ;  /* 0x0000001023237210 */ /* 0x000fe40007f3e0ff */
[----:B------:R-:W-:Y:S01]  /*10a0*/  IADD3.X R37, R25, R31, RZ, P2, !PT ;  /* 0x0000001f19257210 */ /* 0x000fe200017fe4ff */
[----:B------:R-:W-:-:S04]  /*10b0*/  IMAD.WIDE R32, R20, 0x4, R32 ;  /* 0x0000000414207825 */ /* 0x000fc800078e0220 */
[----:B------:R-:W-:Y:S01]  /*10c0*/  IMAD.WIDE R36, R20, 0x4, R36 ;  /* 0x0000000414247825 */ /* 0x000fe200078e0224 */
[----:B------:R0:W3:Y:S03]  /*10d0*/  LDG.E.EL R16, desc[UR4][R32.64] ;  /* 0x0000000420107981 */ /* 0x0000e6000c2e1900 */
[----:B------:R-:W-:Y:S01]  /*10e0*/  IMAD.X R31, RZ, RZ, R34, P0 ;  /* 0x000000ffff1f7224 */ /* 0x000fe200000e0622 */
[----:B------:R1:W4:Y:S01]  /*10f0*/  LDG.E.EL R27, desc[UR4][R36.64] ;  /* 0x00000004241b7981 */ /* 0x000322000c2e1900 */
[----:B------:R-:W-:Y:S01]  /*1100*/  IADD3 R34, P2, R19, R17, RZ ;  /* 0x0000001113227210 */ /* 0x000fe20007f5e0ff */
[----:B0-----:R-:W-:Y:S01]  /*1110*/  IMAD.X R32, RZ, RZ, R18, P1 ;  /* 0x000000ffff207224 */ /* 0x001fe200008e0612 */
[----:B------:R-:W-:Y:S02]  /*1120*/  IADD3 R18, P0, R17, R29, RZ ;  /* 0x0000001d11127210 */ /* 0x000fe40007f1e0ff */
[----:B-1----:R-:W-:-:S03]  /*1130*/  IADD3 R36, P3, R19, R35, RZ ;  /* 0x0000002313247210 */ /* 0x002fc60007f7e0ff */
[----:B------:R-:W-:Y:S02]  /*1140*/  IMAD.X R19, R31, 0x1, R13, P0 ;  /* 0x000000011f137824 */ /* 0x000fe400000e060d */
[----:B------:R-:W-:Y:S01]  /*1150*/  IMAD.WIDE R18, R20, 0x4, R18 ;  /* 0x0000000414127825 */ /* 0x000fe200078e0212 */
[----:B------:R-:W-:-:S04]  /*1160*/  IADD3 R28, P1, R35, R29, RZ ;  /* 0x0000001d231c7210 */ /* 0x000fc80007f3e0ff */
[----:B------:R0:W3:Y:S01]  /*1170*/  LDG.E.EL R17, desc[UR4][R18.64] ;  /* 0x0000000412117981 */ /* 0x0000e2000c2e1900 */
[----:B------:R-:W-:Y:S01]  /*1180*/  IADD3.X R29, R32, R13, RZ, P1, !PT ;  /* 0x0000000d201d7210 */ /* 0x000fe20000ffe4ff */
[C---:B------:R-:W-:Y:S01]  /*1190*/  IMAD.X R37, R25.reuse, 0x1, R32, P3 ;  /* 0x0000000119257824 */ /* 0x040fe200018e0620 */
[----:B0-----:R-:W0:Y:S01]  /*11a0*/  LDC.64 R18, c[0x0][0x228] ;  /* 0x00008a00ff127b82 */ /* 0x001e220000000a00 */
[----:B------:R-:W-:Y:S02]  /*11b0*/  IMAD.X R35, R25, 0x1, R31, P2 ;  /* 0x0000000119237824 */ /* 0x000fe400010e061f */
[----:B------:R-:W-:Y:S01]  /*11c0*/  FADD R13, -R26, R10 ;  /* 0x0000000a1a0d7221 */ /* 0x000fe20000000100 */
[----:B------:R-:W-:-:S04]  /*11d0*/  IMAD.WIDE R32, R20, 0x4, R28 ;  /* 0x0000000414207825 */ /* 0x000fc800078e021c */
[----:B------:R-:W-:-:S04]  /*11e0*/  IMAD.WIDE R34, R20, 0x4, R34 ;  /* 0x0000000414227825 */ /* 0x000fc800078e0222 */
[----:B------:R-:W-:Y:S02]  /*11f0*/  IMAD.WIDE R28, R20, 0x4, R36 ;  /* 0x00000004141c7825 */ /* 0x000fe400078e0224 */
[----:B------:R1:W5:Y:S01]  /*1200*/  LDG.E.EL R20, desc[UR4][R32.64] ;  /* 0x0000000420147981 */ /* 0x000362000c2e1900 */
[----:B------:R-:W0:Y:S03]  /*1210*/  LDC.64 R36, c[0x0][0x278] ;  /* 0x00009e00ff247b82 */ /* 0x000e260000000a00 */
[----:B------:R-:W4:Y:S04]  /*1220*/  LDG.E.EL R25, desc[UR4][R28.64] ;  /* 0x000000041c197981 */ /* 0x000f28000c2e1900 */
[----:B------:R-:W3:Y:S01]  /*1230*/  LDG.E.EL R34, desc[UR4][R34.64] ;  /* 0x0000000422227981 */ /* 0x000ee2000c2e1900 */
[----:B-1----:R-:W1:Y:S01]  /*1240*/  LDC.64 R32, c[0x0][0x2b0] ;  /* 0x0000ac00ff207b82 */ /* 0x002e620000000a00 */
[----:B0-----:R-:W-:-:S02]  /*1250*/  IMAD.WIDE R18, R12, 0x4, R18 ;  /* 0x000000040c127825 */ /* 0x001fc400078e0212 */
[----:B------:R-:W3:Y:S02]  /*1260*/  LDG.E.EL R35, desc[UR4][R38.64] ;  /* 0x0000000426237981 */ /* 0x000ee4000c2e1900 */
[----:B------:R-:W-:-:S04]  /*1270*/  IMAD.WIDE R36, R0, 0x4, R36 ;  /* 0x0000000400247825 */ /* 0x000fc800078e0224 */
[C---:B--2---:R-:W-:Y:S02]  /*1280*/  FFMA R22, R14.reuse, R11, R22 ;  /* 0x0000000b0e167223 */ /* 0x044fe40000000016 */
[----:B------:R-:W0:Y:S01]  /*1290*/  LDC.64 R10, c[0x0][0x230] ;  /* 0x00008c00ff0a7b82 */ /* 0x000e220000000a00 */
[----:B------:R-:W-:Y:S02]  /*12a0*/  FFMA R26, R14, R13, R26 ;  /* 0x0000000d0e1a7223 */ /* 0x000fe4000000001a */
[----:B------:R1:W2:Y:S02]  /*12b0*/  LDG.E.EL R14, desc[UR4][R18.64] ;  /* 0x00000004120e7981 */ /* 0x0002a4000c2e1900 */
[----:B-1----:R-:W-:Y:S02]  /*12c0*/  IMAD.WIDE R18, R0, 0x4, R32 ;  /* 0x0000000400127825 */ /* 0x002fe400078e0220 */
[----:B------:R1:W4:Y:S04]  /*12d0*/  LDG.E.EL R32, desc[UR4][R36.64] ;  /* 0x0000000424207981 */ /* 0x000328000c2e1900 */
[----:B------:R-:W4:Y:S01]  /*12e0*/  LDG.E.EL R31, desc[UR4][R18.64] ;  /* 0x00000004121f7981 */ /* 0x000f22000c2e1900 */
[----:B0-----:R-:W-:Y:S01]  /*12f0*/  IMAD.WIDE R28, R12, 0x4, R10 ;  /* 0x000000040c1c7825 */ /* 0x001fe200078e020a */
[----:B-1----:R-:W0:Y:S04]  /*1300*/  LDC.64 R36, c[0x0][0x218] ;  /* 0x00008600ff247b82 */ /* 0x002e280000000a00 */
[----:B------:R1:W4:Y:S04]  /*1310*/  LDG.E.EL R33, desc[UR4][R28.64] ;  /* 0x000000041c217981 */ /* 0x000328000c2e1900 */
[----:B------:R-:W0:Y:S08]  /*1320*/  LDC.64 R10, c[0x0][0x2e8] ;  /* 0x0000ba00ff0a7b82 */ /* 0x000e300000000a00 */
[----:B-1----:R-:W1:Y:S08]  /*1330*/  LDC.64 R28, c[0x0][0x238] ;  /* 0x00008e00ff1c7b82 */ /* 0x002e700000000a00 */
[----:B------:R-:W5:Y:S01]  /*1340*/  LDC.64 R18, c[0x0][0x2d8] ;  /* 0x0000b600ff127b82 */ /* 0x000f620000000a00 */
[----:B0-----:R-:W-:-:S06]  /*1350*/  IMAD.WIDE R10, R0, 0x4, R10 ;  /* 0x00000004000a7825 */ /* 0x001fcc00078e020a */
[----:B------:R-:W4:Y:S01]  /*1360*/  LDG.E.EL R10, desc[UR4][R10.64] ;  /* 0x000000040a0a7981 */ /* 0x000f22000c2e1900 */
[----:B-1----:R-:W-:-:S05]  /*1370*/  IMAD.WIDE R28, R12, 0x4, R28 ;  /* 0x000000040c1c7825 */ /* 0x002fca00078e021c */
[----:B------:R0:W4:Y:S02]  /*1380*/  LDG.E.EL R0, desc[UR4][R28.64] ;  /* 0x000000041c007981 */ /* 0x000124000c2e1900 */
[----:B0-----:R-:W0:Y:S01]  /*1390*/  LDC.64 R28, c[0x0][0x240] ;  /* 0x00009000ff1c7b82 */ /* 0x001e220000000a00 */
[----:B------:R-:W-:-:S06]  /*13a0*/  IMAD.WIDE R12, R2, 0x4, R36 ;  /* 0x00000004020c7825 */ /* 0x000fcc00078e0224 */
[----:B------:R-:W4:Y:S01]  /*13b0*/  LDG.E.64 R12, desc[UR4][R12.64] ;  /* 0x000000040c0c7981 */ /* 0x000f22000c1e1b00 */
[----:B-----5:R-:W-:-:S06]  /*13c0*/  IMAD.WIDE R18, R7, 0x4, R18 ;  /* 0x0000000407127825 */ /* 0x020fcc00078e0212 */
[----:B------:R-:W5:Y:S01]  /*13d0*/  LDG.E.EL.64 R18, desc[UR4][R18.64] ;  /* 0x0000000412127981 */ /* 0x000f62000c2e1b00 */
[----:B0-----:R-:W-:-:S06]  /*13e0*/  IMAD.WIDE R28, R2, 0x4, R28 ;  /* 0x00000004021c7825 */ /* 0x001fcc00078e021c */
[----:B------:R-:W5:Y:S01]  /*13f0*/  LDG.E.64 R28, desc[UR4][R28.64] ;  /* 0x000000041c1c7981 */ /* 0x000f62000c1e1b00 */
[----:B------:R-:W-:Y:S01]  /*1400*/  HFMA2.MMA R7, -RZ, RZ, 1.625, 0 ;  /* 0x3e800000ff077435 */ /* 0x000fe200000001ff */
[----:B------:R-:W-:-:S04]  /*1410*/  FADD R38, -R23, R9 ;  /* 0x0000000917267221 */ /* 0x000fc80000000100 */
[C---:B------:R-:W-:Y:S01]  /*1420*/  FFMA R8, R15.reuse, R38, R23 ;  /* 0x000000260f087223 */ /* 0x040fe20000000017 */
[----:B------:R-:W-:Y:S01]  /*1430*/  FFMA R15, R15, R40, R21 ;  /* 0x000000280f0f7223 */ /* 0x000fe20000000015 */
[----:B------:R-:W-:-:S03]  /*1440*/  FADD R22, -R26, R22 ;  /* 0x000000161a167221 */ /* 0x000fc60000000100 */
[----:B------:R-:W-:Y:S01]  /*1450*/  FADD R15, -R8, R15 ;  /* 0x0000000f080f7221 */ /* 0x000fe20000000100 */
[----:B------:R-:W-:Y:S01]  /*1460*/  FADD R20, -R24, R20 ;  /* 0x0000001418147221 */ /* 0x000fe20000000100 */
[----:B---3--:R-:W-:Y:S01]  /*1470*/  FADD R11, -R16, R34 ;  /* 0x00000022100b7221 */ /* 0x008fe20000000100 */
[----:B--2---:R-:W-:-:S04]  /*1480*/  FADD R36, R14, 9.9999997473787516356e-06 ;  /* 0x3727c5ac0e247421 */ /* 0x004fc80000000000 */
[----:B------:R-:W0:Y:S02]  /*1490*/  MUFU.SQRT R14, R36 ;  /* 0x00000024000e7308 */ /* 0x000e240000002000 */
[C---:B0-----:R-:W-:Y:S02]  /*14a0*/  FSETP.GT.AND P0, PT, R14.reuse, 8.50705917302346158658e+37, PT ;  /* 0x7e8000000e00780b */ /* 0x041fe40003f04000 */
[----:B------:R-:W-:-:S11]  /*14b0*/  FSETP.GEU.AND P1, PT, R14, 1.175494350822287508e-38, PT ;  /* 0x008000000e00780b */ /* 0x000fd60003f2e000 */
[----:B------:R-:W-:-:S04]  /*14c0*/  @P0 FMUL R14, R14, 0.25 ;  /* 0x3e8000000e0e0820 */ /* 0x000fc80000400000 */
[----:B------:R-:W-:-:S06]  /*14d0*/  @!P1 FMUL R14, R14, 16777216 ;  /* 0x4b8000000e0e9820 */ /* 0x000fcc0000400000 */
[----:B------:R-:W0:Y:S01]  /*14e0*/  MUFU.RCP R14, R14 ;  /* 0x0000000e000e7308 */ /* 0x000e220000001000 */
[----:B------:R-:W-:-:S05]  /*14f0*/  FSEL R7, R7, 1, P0 ;  /* 0x3f80000007077808 */ /* 0x000fca0000000000 */
[----:B------:R-:W-:-:S04]  /*1500*/  @!P1 FMUL R7, R7, 16777216 ;  /* 0x4b80000007079820 */ /* 0x000fc80000400000 */
[----:B0-----:R-:W-:Y:S01]  /*1510*/  FMUL R9, R14, R7 ;  /* 0x000000070e097220 */ /* 0x001fe20000400000 */
[----:B------:R-:W-:Y:S01]  /*1520*/  FADD R7, -R30, R17 ;  /* 0x000000111e077221 */ /* 0x000fe20000000100 */
[----:B----4-:R-:W-:Y:S01]  /*1530*/  FFMA R3, R32, R5, R3 ;  /* 0x0000000520037223 */ /* 0x010fe20000000003 */
[--C-:B------:R-:W-:Y:S01]  /*1540*/  FADD R14, R13, -R35.reuse ;  /* 0x800000230d0e7221 */ /* 0x100fe20000000000 */
[----:B------:R-:W-:-:S03]  /*1550*/  FADD R12, R12, -R35 ;  /* 0x800000230c0c7221 */ /* 0x000fc60000000000 */
[C---:B------:R-:W-:Y:S01]  /*1560*/  FMUL R14, R9.reuse, R14 ;  /* 0x0000000e090e7220 */ /* 0x040fe20000400000 */
[----:B------:R-:W-:-:S03]  /*1570*/  FMUL R12, R9, R12 ;  /* 0x0000000c090c7220 */ /* 0x000fc60000400000 */
[C---:B------:R-:W-:Y:S01]  /*1580*/  FFMA R14, R33.reuse, R14, R0 ;  /* 0x0000000e210e7223 */ /* 0x040fe20000000000 */
[----:B------:R-:W-:Y:S01]  /*1590*/  FADD R13, -R6, R4 ;  /* 0x00000004060d7221 */ /* 0x000fe20000000100 */
[----:B------:R-:W-:Y:S01]  /*15a0*/  FFMA R33, R33, R12, R0 ;  /* 0x0000000c21217223 */ /* 0x000fe20000000000 */
[C---:B-----5:R-:W-:Y:S01]  /*15b0*/  FFMA R7, R18.reuse, R7, R30 ;  /* 0x0000000712077223 */ /* 0x060fe2000000001e */
[----:B------:R-:W-:Y:S01]  /*15c0*/  FFMA R16, R18, R11, R16 ;  /* 0x0000000b12107223 */ /* 0x000fe20000000010 */
[----:B------:R-:W-:Y:S01]  /*15d0*/  FADD R18, -R27, R25 ;  /* 0x000000191b127221 */ /* 0x000fe20000000100 */
[----:B------:R-:W-:Y:S01]  /*15e0*/  FADD R4, R29, R14 ;  /* 0x0000000e1d047221 */ /* 0x000fe20000000000 */
[----:B------:R-:W-:-:S04]  /*15f0*/  FSETP.GEU.AND P0, PT, R14, -R29, PT ;  /* 0x8000001d0e00720b */ /* 0x000fc80003f0e000 */
[----:B------:R-:W-:Y:S01]  /*1600*/  FSEL R5, R4, RZ, P0 ;  /* 0x000000ff04057208 */ /* 0x000fe20000000000 */
[----:B------:R-:W-:Y:S01]  /*1610*/  FADD R4, R28, R33 ;  /* 0x000000211c047221 */ /* 0x000fe20000000000 */
[----:B------:R-:W-:Y:S01]  /*1620*/  FSETP.GEU.AND P0, PT, R33, -R28, PT ;  /* 0x8000001c2100720b */ /* 0x000fe20003f0e000 */
[C---:B------:R-:W-:Y:S01]  /*1630*/  FFMA R11, R19.reuse, R20, R24 ;  /* 0x00000014130b7223 */ /* 0x040fe20000000018 */
[----:B------:R-:W-:Y:S01]  /*1640*/  FFMA R18, R19, R18, R27 ;  /* 0x0000001213127223 */ /* 0x000fe2000000001b */
[----:B------:R-:W-:Y:S01]  /*1650*/  FFMA R6, R32, R13, R6 ;  /* 0x0000000d20067223 */ /* 0x000fe20000000006 */
[----:B------:R-:W-:Y:S01]  /*1660*/  FSEL R4, R4, RZ, P0 ;  /* 0x000000ff04047208 */ /* 0x000fe20000000000 */
[----:B------:R-:W-:Y:S01]  /*1670*/  FFMA R15, R31, R15, R8 ;  /* 0x0000000f1f0f7223 */ /* 0x000fe20000000008 */
[----:B------:R-:W-:Y:S01]  /*1680*/  FADD R18, -R11, R18 ;  /* 0x000000120b127221 */ /* 0x000fe20000000100 */
[----:B------:R-:W-:Y:S01]  /*1690*/  FADD R6, R5, R6 ;  /* 0x0000000605067221 */ /* 0x000fe20000000000 */
[----:B------:R-:W-:Y:S01]  /*16a0*/  FFMA R22, R31, R22, R26 ;  /* 0x000000161f167223 */ /* 0x000fe2000000001a */
[----:B------:R-:W0:Y:S01]  /*16b0*/  LDC.64 R8, c[0x0][0x2f0] ;  /* 0x0000bc00ff087b82 */ /* 0x000e220000000a00 */
[----:B------:R-:W-:Y:S01]  /*16c0*/  FADD R16, -R7, R16 ;  /* 0x0000001007107221 */ /* 0x000fe20000000100 */
[----:B------:R-:W-:Y:S01]  /*16d0*/  FADD R3, R4, R3 ;  /* 0x0000000304037221 */ /* 0x000fe20000000000 */
[C---:B------:R-:W-:Y:S01]  /*16e0*/  FFMA R18, R10.reuse, R18, R11 ;  /* 0x000000120a127223 */ /* 0x040fe2000000000b */
[----:B------:R-:W-:Y:S01]  /*16f0*/  FADD R15, R15, R6 ;  /* 0x000000060f0f7221 */ /* 0x000fe20000000000 */
[----:B------:R-:W-:-:S03]  /*1700*/  FFMA R16, R10, R16, R7 ;  /* 0x000000100a107223 */ /* 0x000fc60000000007 */
[----:B------:R-:W1:Y:S01]  /*1710*/  LDC.64 R12, c[0x0][0x210] ;  /* 0x00008400ff0c7b82 */ /* 0x000e620000000a00 */
[----:B------:R-:W-:Y:S01]  /*1720*/  FADD R3, R22, R3 ;  /* 0x0000000316037221 */ /* 0x000fe20000000000 */
[----:B------:R-:W-:Y:S01]  /*1730*/  FSETP.GEU.AND P0, PT, R15, -R18, PT ;  /* 0x800000120f00720b */ /* 0x000fe20003f0e000 */
[----:B------:R-:W-:Y:S02]  /*1740*/  FADD R15, R18, R15 ;  /* 0x0000000f120f7221 */ /* 0x000fe40000000000 */
[----:B------:R-:W-:Y:S01]  /*1750*/  FADD R14, R16, R3 ;  /* 0x00000003100e7221 */ /* 0x000fe20000000000 */
[----:B------:R-:W-:Y:S02]  /*1760*/  FSETP.GEU.AND P1, PT, R3, -R16, PT ;  /* 0x800000100300720b */ /* 0x000fe40003f2e000 */
[----:B------:R-:W-:Y:S02]  /*1770*/  FSEL R3, R15, RZ, P0 ;  /* 0x000000ff0f037208 */ /* 0x000fe40000000000 */
[----:B------:R-:W-:-:S02]  /*1780*/  FSEL R0, R14, RZ, P1 ;  /* 0x000000ff0e007208 */ /* 0x000fc40000800000 */
[----:B------:R-:W-:Y:S02]  /*1790*/  FSETP.GTU.AND P0, PT, R3, RZ, PT ;  /* 0x000000ff0300720b */ /* 0x000fe40003f0c000 */
[----:B------:R-:W-:Y:S02]  /*17a0*/  FSETP.GTU.AND P1, PT, R0, RZ, PT ;  /* 0x000000ff0000720b */ /* 0x000fe40003f2c000 */
[----:B------:R-:W-:Y:S02]  /*17b0*/  SEL R3, RZ, 0x100, P0 ;  /* 0x00000100ff037807 */ /* 0x000fe40000000000 */
[----:B------:R-:W-:Y:S02]  /*17c0*/  SEL R0, RZ, 0x1, P1 ;  /* 0x00000001ff007807 */ /* 0x000fe40000800000 */
[----:B------:R-:W-:Y:S01]  /*17d0*/  IADD3 R6, P2, R2, UR6, RZ ;  /* 0x0000000602067c10 */ /* 0x000fe2000ff5e0ff */
[----:B0-----:R-:W-:-:S03]  /*17e0*/  IMAD.WIDE R8, R2, 0x4, R8 ;  /* 0x0000000402087825 */ /* 0x001fc600078e0208 */
[C---:B------:R-:W-:Y:S01]  /*17f0*/  LEA.HI.X.SX32 R7, R2.reuse, UR7, 0x1, P2 ;  /* 0x0000000702077c11 */ /* 0x040fe200090f0eff */
[----:B-1----:R-:W-:Y:S01]  /*1800*/  IMAD.WIDE R12, R2, 0x4, R12 ;  /* 0x00000004020c7825 */ /* 0x002fe200078e020c */
[----:B------:R-:W-:Y:S03]  /*1810*/  STG.E.64 desc[UR4][R8.64], R4 ;  /* 0x0000000408007986 */ /* 0x000fe6000c101b04 */
[----:B------:R-:W-:Y:S01]  /*1820*/  IMAD.IADD R3, R0, 0x1, R3 ;  /* 0x0000000100037824 */ /* 0x000fe200078e0203 */
[----:B------:R-:W-:Y:S04]  /*1830*/  STG.E.64 desc[UR4][R12.64], R14 ;  /* 0x0000000e0c007986 */ /* 0x000fe8000c101b04 */
[----:B------:R-:W-:Y:S01]  /*1840*/  STG.E.U16 desc[UR4][R6.64], R3 ;  /* 0x0000000306007986 */ /* 0x000fe2000c101504 */
[----:B------:R-:W-:Y:S05]  /*1850*/  EXIT ;  /* 0x000000000000794d */ /* 0x000fea0003800000 */
.L_x_0:
[----:B------:R-:W-:-:S00]  /*1860*/  BRA `(.L_x_0) ;  /* 0xfffffffc00fc7947 */ /* 0x000fc0000383ffff */
[----:B------:R-:W-:-:S00]  /*1870*/  NOP ;  /* 0x0000000000007918 */ /* 0x000fc00000000000 */
        /* <DEDUP_REMOVED lines=8> */
.L_x_1:


//--------------------- .nv.global.init           --------------------------
	.section	.nv.global.init,"aw",@progbits
.nv.global.init:
	.type		_$_str,@object
	.size		_$_str,(_$_str_$_2 - _$_str)
_$_str:
        /*0000*/ 	.byte	0x5f, 0x5f, 0x43, 0x55, 0x44, 0x41, 0x5f, 0x46, 0x54, 0x5a, 0x00
	.type		_$_str_$_2,@object
	.size		_$_str_$_2,(.L_1 - _$_str_$_2)
_$_str_$_2:
        /*000b*/ 	.byte	0x5f, 0x5f, 0x43, 0x55, 0x44, 0x41, 0x5f, 0x50, 0x52, 0x45, 0x43, 0x5f, 0x53, 0x51, 0x52, 0x54
        /*001b*/ 	.byte	0x00
.L_1:


//--------------------- .nv.constant0.triton_poi_fused__native_batch_norm_legit_no_training__unsafe_index_add_mul_relu_sub_threshold_backward_47 --------------------------
	.section	.nv.constant0.triton_poi_fused__native_batch_norm_legit_no_training__unsafe_index_add_mul_relu_sub_threshold_backward_47,"a",@progbits
	.sectionflags	@""
	.align	4
.nv.constant0.triton_poi_fused__native_batch_norm_legit_no_training__unsafe_index_add_mul_relu_sub_threshold_backward_47:
	.zero		772
